	.headerflags	@"EF_CUDA_TEXMODE_UNIFIED EF_CUDA_64BIT_ADDRESS EF_CUDA_ACCELERATORS EF_CUDA_SM90 EF_CUDA_VIRTUAL_SM(EF_CUDA_SM90)"
	.elftype	@"ET_EXEC"


//--------------------- .nv.info                  --------------------------
	.section	.nv.info,"",@"SHT_CUDA_INFO"
	.align	4


	//----- nvinfo : EIATTR_REGCOUNT
	.align		4
        /*0000*/ 	.byte	0x04, 0x2f
        /*0002*/ 	.short	(.L_3 - .L_2)
	.align		4
.L_2:
        /*0004*/ 	.word	index@(triton_poi_fused__native_batch_norm_legit_no_training_add_native_batch_norm_backward_relu_6)
        /*0008*/ 	.word	0x00000016


	//----- nvinfo : EIATTR_MIN_STACK_SIZE
	.align		4
.L_3:
        /*000c*/ 	.byte	0x04, 0x12
        /*000e*/ 	.short	(.L_5 - .L_4)
	.align		4
.L_4:
        /*0010*/ 	.word	index@(triton_poi_fused__native_batch_norm_legit_no_training_add_native_batch_norm_backward_relu_6)
        /*0014*/ 	.word	0x00000000


	//----- nvinfo : EIATTR_FRAME_SIZE
	.align		4
.L_5:
        /*0018*/ 	.byte	0x04, 0x11
        /*001a*/ 	.short	(.L_7 - .L_6)
	.align		4
.L_6:
        /*001c*/ 	.word	index@(triton_poi_fused__native_batch_norm_legit_no_training_add_native_batch_norm_backward_relu_6)
        /*0020*/ 	.word	0x00000000


	//----- nvinfo : EIATTR_MIN_STACK_SIZE
	.align		4
.L_7:
        /*0024*/ 	.byte	0x04, 0x12
        /*0026*/ 	.short	(.L_9 - .L_8)
	.align		4
.L_8:
        /*0028*/ 	.word	index@(triton_poi_fused__native_batch_norm_legit_no_training_add_native_batch_norm_backward_relu_6)
        /*002c*/ 	.word	0x00000000
.L_9:


//--------------------- .nv.info.triton_poi_fused__native_batch_norm_legit_no_training_add_native_batch_norm_backward_relu_6 --------------------------
	.section	.nv.info.triton_poi_fused__native_batch_norm_legit_no_training_add_native_batch_norm_backward_relu_6,"",@"SHT_CUDA_INFO"
	.sectionflags	@""
	.align	4


	//----- nvinfo : EIATTR_CUDA_API_VERSION
	.align		4
        /*0000*/ 	.byte	0x04, 0x37
        /*0002*/ 	.short	(.L_11 - .L_10)
.L_10:
        /*0004*/ 	.word	0x0000007c


	//----- nvinfo : EIATTR_KPARAM_INFO
	.align		4
.L_11:
        /*0008*/ 	.byte	0x04, 0x17
        /*000a*/ 	.short	(.L_13 - .L_12)
.L_12:
        /*000c*/ 	.word	0x00000000
        /*0010*/ 	.short	0x0008
        /*0012*/ 	.short	0x0040
        /*0014*/ 	.byte	0x00, 0xf0, 0x11, 0x00


	//----- nvinfo : EIATTR_KPARAM_INFO
	.align		4
.L_13:
        /*0018*/ 	.byte	0x04, 0x17
        /*001a*/ 	.short	(.L_15 - .L_14)
.L_14:
        /*001c*/ 	.word	0x00000000
        /*0020*/ 	.short	0x0007
        /*0022*/ 	.short	0x0038
        /*0024*/ 	.byte	0x00, 0xf4, 0x21, 0x00


	//----- nvinfo : EIATTR_KPARAM_INFO
	.align		4
.L_15:
        /*0028*/ 	.byte	0x04, 0x17
        /*002a*/ 	.short	(.L_17 - .L_16)
.L_16:
        /*002c*/ 	.word	0x00000000
        /*0030*/ 	.short	0x0006
        /*0032*/ 	.short	0x0030
        /*0034*/ 	.byte	0x00, 0xf4, 0x21, 0x00


	//----- nvinfo : EIATTR_KPARAM_INFO
	.align		4
.L_17:
        /*0038*/ 	.byte	0x04, 0x17
        /*003a*/ 	.short	(.L_19 - .L_18)
.L_18:
        /*003c*/ 	.word	0x00000000
        /*0040*/ 	.short	0x0005
        /*0042*/ 	.short	0x0028
        /*0044*/ 	.byte	0x00, 0xf4, 0x21, 0x00


	//----- nvinfo : EIATTR_KPARAM_INFO
	.align		4
.L_19:
        /*0048*/ 	.byte	0x04, 0x17
        /*004a*/ 	.short	(.L_21 - .L_20)
.L_20:
        /*004c*/ 	.word	0x00000000
        /*0050*/ 	.short	0x0004
        /*0052*/ 	.short	0x0020
        /*0054*/ 	.byte	0x00, 0xf4, 0x21, 0x00


	//----- nvinfo : EIATTR_KPARAM_INFO
	.align		4
.L_21:
        /*0058*/ 	.byte	0x04, 0x17
        /*005a*/ 	.short	(.L_23 - .L_22)
.L_22:
        /*005c*/ 	.word	0x00000000
        /*0060*/ 	.short	0x0003
        /*0062*/ 	.short	0x0018
        /*0064*/ 	.byte	0x00, 0xf4, 0x21, 0x00


	//----- nvinfo : EIATTR_KPARAM_INFO
	.align		4
.L_23:
        /*0068*/ 	.byte	0x04, 0x17
        /*006a*/ 	.short	(.L_25 - .L_24)
.L_24:
        /*006c*/ 	.word	0x00000000
        /*0070*/ 	.short	0x0002
        /*0072*/ 	.short	0x0010
        /*0074*/ 	.byte	0x00, 0xf4, 0x21, 0x00


	//----- nvinfo : EIATTR_KPARAM_INFO
	.align		4
.L_25:
        /*0078*/ 	.byte	0x04, 0x17
        /*007a*/ 	.short	(.L_27 - .L_26)
.L_26:
        /*007c*/ 	.word	0x00000000
        /*0080*/ 	.short	0x0001
        /*0082*/ 	.short	0x0008
        /*0084*/ 	.byte	0x00, 0xf4, 0x21, 0x00


	//----- nvinfo : EIATTR_KPARAM_INFO
	.align		4
.L_27:
        /*0088*/ 	.byte	0x04, 0x17
        /*008a*/ 	.short	(.L_29 - .L_28)
.L_28:
        /*008c*/ 	.word	0x00000000
        /*0090*/ 	.short	0x0000
        /*0092*/ 	.short	0x0000
        /*0094*/ 	.byte	0x00, 0xf4, 0x21, 0x00


	//----- nvinfo : EIATTR_SPARSE_MMA_MASK
	.align		4
.L_29:
        /*0098*/ 	.byte	0x03, 0x50
        /*009a*/ 	.short	0x0000


	//----- nvinfo : EIATTR_MAXREG_COUNT
	.align		4
        /*009c*/ 	.byte	0x03, 0x1b
        /*009e*/ 	.short	0x00ff


	//----- nvinfo : EIATTR_EXIT_INSTR_OFFSETS
	.align		4
        /*00a0*/ 	.byte	0x04, 0x1c
        /*00a2*/ 	.short	(.L_31 - .L_30)


	//   ....[0]....
.L_30:
        /*00a4*/ 	.word	0x00000380


	//   ....[1]....
        /*00a8*/ 	.word	0x000003a0


	//----- nvinfo : EIATTR_REQNTID
	.align		4
.L_31:
        /*00ac*/ 	.byte	0x04, 0x10
        /*00ae*/ 	.short	(.L_33 - .L_32)
.L_32:
        /*00b0*/ 	.word	0x00000080
        /*00b4*/ 	.word	0x00000001
        /*00b8*/ 	.word	0x00000001


	//----- nvinfo : EIATTR_CBANK_PARAM_SIZE
	.align		4
.L_33:
        /*00bc*/ 	.byte	0x03, 0x19
        /*00be*/ 	.short	0x0044


	//----- nvinfo : EIATTR_PARAM_CBANK
	.align		4
        /*00c0*/ 	.byte	0x04, 0x0a
        /*00c2*/ 	.short	(.L_35 - .L_34)
	.align		4
.L_34:
        /*00c4*/ 	.word	index@(.nv.constant0.triton_poi_fused__native_batch_norm_legit_no_training_add_native_batch_norm_backward_relu_6)
        /*00c8*/ 	.short	0x0210
        /*00ca*/ 	.short	0x0044


	//----- nvinfo : EIATTR_SW_WAR
	.align		4
.L_35:
        /*00cc*/ 	.byte	0x04, 0x36
        /*00ce*/ 	.short	(.L_37 - .L_36)
.L_36:
        /*00d0*/ 	.word	0x00000008
.L_37:


//--------------------- .nv.callgraph             --------------------------
	.section	.nv.callgraph,"",@"SHT_CUDA_CALLGRAPH"
	.align	4
	.sectionentsize	8
	.align		4
        /*0000*/ 	.word	0x00000000
	.align		4
        /*0004*/ 	.word	0xffffffff
	.align		4
        /*0008*/ 	.word	0x00000000
	.align		4
        /*000c*/ 	.word	0xfffffffe
	.align		4
        /*0010*/ 	.word	0x00000000
	.align		4
        /*0014*/ 	.word	0xfffffffd
	.align		4
        /*0018*/ 	.word	0x00000000
	.align		4
        /*001c*/ 	.word	0xfffffffc


//--------------------- .nv.constant4             --------------------------
	.section	.nv.constant4,"a",@progbits
	.align	8
	.align		8
.nv.constant4:
        /*0000*/ 	.dword	_$_str
	.align		8
        /*0008*/ 	.dword	_$_str_$_2


//--------------------- .text.triton_poi_fused__native_batch_norm_legit_no_training_add_native_batch_norm_backward_relu_6 --------------------------
	.section	.text.triton_poi_fused__native_batch_norm_legit_no_training_add_native_batch_norm_backward_relu_6,"ax",@progbits
	.align	128
        .global         triton_poi_fused__native_batch_norm_legit_no_training_add_native_batch_norm_backward_relu_6
        .type           triton_poi_fused__native_batch_norm_legit_no_training_add_native_batch_norm_backward_relu_6,@function
        .size           triton_poi_fused__native_batch_norm_legit_no_training_add_native_batch_norm_backward_relu_6,(.L_x_1 - triton_poi_fused__native_batch_norm_legit_no_training_add_native_batch_norm_backward_relu_6)
        .other          triton_poi_fused__native_batch_norm_legit_no_training_add_native_batch_norm_backward_relu_6,@"STO_CUDA_ENTRY STV_DEFAULT"
triton_poi_fused__native_batch_norm_legit_no_training_add_native_batch_norm_backward_relu_6:
.text.triton_poi_fused__native_batch_norm_legit_no_training_add_native_batch_norm_backward_relu_6:
[----:B------:R-:W0:Y:S01]  /*0000*/  LDC R1, c[0x0][0x28] ;  /* 0x00000a00ff017b82 */ /* 0x000e220000000800 */
[----:B------:R-:W1:Y:S07]  /*0010*/  S2R R0, SR_TID.X ;  /* 0x0000000000007919 */ /* 0x000e6e0000002100 */
[----:B------:R-:W2:Y:S01]  /*0020*/  LDC.64 R12, c[0x0][0x228] ;  /* 0x00008a00ff0c7b82 */ /* 0x000ea20000000a00 */
[----:B------:R-:W-:Y:S01]  /*0030*/  ULDC.64 UR4, c[0x0][0x208] ;  /* 0x0000820000047ab9 */ /* 0x000fe20000000a00 */
[----:B------:R-:W3:Y:S06]  /*0040*/  S2R R3, SR_CTAID.X ;  /* 0x0000000000037919 */ /* 0x000eec0000002500 */
[----:B------:R-:W4:Y:S08]  /*0050*/  LDC.64 R8, c[0x0][0x210] ;  /* 0x00008400ff087b82 */ /* 0x000f300000000a00 */
[----:B------:R-:W5:Y:S08]  /*0060*/  LDC.64 R10, c[0x0][0x218] ;  /* 0x00008600ff0a7b82 */ /* 0x000f700000000a00 */
[----:B------:R-:W4:Y:S01]  /*0070*/  LDC.64 R14, c[0x0][0x220] ;  /* 0x00008800ff0e7b82 */ /* 0x000f220000000a00 */
[----:B-1----:R-:W-:-:S07]  /*0080*/  LOP3.LUT R0, R0, 0x7f, RZ, 0xc0, !PT ;  /* 0x0000007f00007812 */ /* 0x002fce00078ec0ff */
[----:B------:R-:W1:Y:S01]  /*0090*/  LDC.64 R16, c[0x0][0x230] ;  /* 0x00008c00ff107b82 */ /* 0x000e620000000a00 */
[----:B---3--:R-:W-:-:S04]  /*00a0*/  LEA R0, R3, R0, 0x7 ;  /* 0x0000000003007211 */ /* 0x008fc800078e38ff */
[C---:B------:R-:W-:Y:S01]  /*00b0*/  ISETP.GE.AND P0, PT, R0.reuse, 0x310, PT ;  /* 0x000003100000780c */ /* 0x040fe20003f06270 */
[----:B------:R-:W-:Y:S02]  /*00c0*/  IMAD.HI R2, R0, 0x5397829d, RZ ;  /* 0x5397829d00027827 */ /* 0x000fe400078e02ff */
[----:B------:R-:W3:Y:S03]  /*00d0*/  LDC.64 R4, c[0x0][0x238] ;  /* 0x00008e00ff047b82 */ /* 0x000ee60000000a00 */
[----:B------:R-:W-:-:S04]  /*00e0*/  SHF.R.U32.HI R3, RZ, 0x1f, R2 ;  /* 0x0000001fff037819 */ /* 0x000fc80000011602 */
[----:B------:R-:W-:-:S04]  /*00f0*/  LEA.HI.SX32 R3, R2, R3, 0x1c ;  /* 0x0000000302037211 */ /* 0x000fc800078fe2ff */
[----:B------:R-:W-:-:S04]  /*0100*/  LEA.HI R2, R3, R3, RZ, 0x2 ;  /* 0x0000000303027211 */ /* 0x000fc800078f10ff */
[----:B------:R-:W-:-:S04]  /*0110*/  LOP3.LUT R2, R2, 0xfffffffc, RZ, 0xc0, !PT ;  /* 0xfffffffc02027812 */ /* 0x000fc800078ec0ff */
[----:B------:R-:W-:Y:S02]  /*0120*/  IADD3 R19, R3, -R2, RZ ;  /* 0x8000000203137210 */ /* 0x000fe40007ffe0ff */
[----:B------:R-:W-:-:S03]  /*0130*/  CS2R R2, SRZ ;  /* 0x0000000000027805 */ /* 0x000fc6000001ff00 */
[----:B--2---:R-:W-:-:S05]  /*0140*/  IMAD.WIDE R12, R19, 0x4, R12 ;  /* 0x00000004130c7825 */ /* 0x004fca00078e020c */
[----:B------:R2:W3:Y:S01]  /*0150*/  @!P0 LDG.E.EL R2, desc[UR4][R12.64] ;  /* 0x000000040c028981 */ /* 0x0004e2000c2e1900 */
[----:B------:R-:W-:Y:S01]  /*0160*/  CS2R R6, SRZ ;  /* 0x0000000000067805 */ /* 0x000fe2000001ff00 */
[----:B----4-:R-:W-:-:S04]  /*0170*/  IMAD.WIDE R8, R0, 0x4, R8 ;  /* 0x0000000400087825 */ /* 0x010fc800078e0208 */
[C---:B-----5:R-:W-:Y:S01]  /*0180*/  IMAD.WIDE R10, R0.reuse, 0x4, R10 ;  /* 0x00000004000a7825 */ /* 0x060fe200078e020a */
[----:B------:R4:W5:Y:S03]  /*0190*/  @!P0 LDG.E R3, desc[UR4][R8.64] ;  /* 0x0000000408038981 */ /* 0x000966000c1e1900 */
[C---:B0-2---:R-:W-:Y:S01]  /*01a0*/  IMAD.WIDE R12, R19.reuse, 0x4, R14 ;  /* 0x00000004130c7825 */ /* 0x045fe200078e020e */
[----:B------:R-:W5:Y:S03]  /*01b0*/  @!P0 LDG.E R6, desc[UR4][R10.64] ;  /* 0x000000040a068981 */ /* 0x000f66000c1e1900 */
[C---:B-1----:R-:W-:Y:S01]  /*01c0*/  IMAD.WIDE R14, R19.reuse, 0x4, R16 ;  /* 0x00000004130e7825 */ /* 0x042fe200078e0210 */
[----:B------:R-:W2:Y:S03]  /*01d0*/  @!P0 LDG.E.EL R7, desc[UR4][R12.64] ;  /* 0x000000040c078981 */ /* 0x000ea6000c2e1900 */
[----:B---3--:R-:W-:Y:S01]  /*01e0*/  IMAD.WIDE R16, R19, 0x4, R4 ;  /* 0x0000000413107825 */ /* 0x008fe200078e0204 */
[----:B------:R-:W-:Y:S01]  /*01f0*/  CS2R R18, SRZ ;  /* 0x0000000000127805 */ /* 0x000fe2000001ff00 */
[----:B----4-:R-:W-:Y:S01]  /*0200*/  HFMA2.MMA R9, -RZ, RZ, 1.625, 0 ;  /* 0x3e800000ff097435 */ /* 0x010fe200000001ff */
[----:B------:R-:W0:Y:S04]  /*0210*/  LDC.64 R4, c[0x0][0x240] ;  /* 0x00009000ff047b82 */ /* 0x000e280000000a00 */
[----:B------:R-:W3:Y:S04]  /*0220*/  @!P0 LDG.E.EL R18, desc[UR4][R14.64] ;  /* 0x000000040e128981 */ /* 0x000ee8000c2e1900 */
[----:B------:R-:W3:Y:S01]  /*0230*/  @!P0 LDG.E.EL R19, desc[UR4][R16.64] ;  /* 0x0000000410138981 */ /* 0x000ee2000c2e1900 */
[----:B0-----:R-:W-:-:S04]  /*0240*/  IMAD.WIDE R4, R0, 0x4, R4 ;  /* 0x0000000400047825 */ /* 0x001fc800078e0204 */
[----:B------:R-:W-:-:S04]  /*0250*/  FADD R2, R2, 9.9999997473787516356e-06 ;  /* 0x3727c5ac02027421 */ /* 0x000fc80000000000 */
[----:B------:R0:W1:Y:S01]  /*0260*/  MUFU.SQRT R8, R2 ;  /* 0x0000000200087308 */ /* 0x0000620000002000 */
[----:B-----5:R-:W-:Y:S02]  /*0270*/  FADD R6, R6, R3 ;  /* 0x0000000306067221 */ /* 0x020fe40000000000 */
[----:B0-----:R-:W0:Y:S02]  /*0280*/  LDC.64 R2, c[0x0][0x248] ;  /* 0x00009200ff027b82 */ /* 0x001e240000000a00 */
[----:B--2---:R-:W-:Y:S01]  /*0290*/  FADD R7, R6, -R7 ;  /* 0x8000000706077221 */ /* 0x004fe20000000000 */
[C---:B-1----:R-:W-:Y:S02]  /*02a0*/  FSETP.GT.AND P1, PT, R8.reuse, 8.50705917302346158658e+37, PT ;  /* 0x7e8000000800780b */ /* 0x042fe40003f24000 */
[----:B------:R-:W-:Y:S02]  /*02b0*/  FSETP.GEU.AND P2, PT, R8, 1.175494350822287508e-38, PT ;  /* 0x008000000800780b */ /* 0x000fe40003f4e000 */
[----:B------:R-:W-:-:S09]  /*02c0*/  FSEL R9, R9, 1, P1 ;  /* 0x3f80000009097808 */ /* 0x000fd20000800000 */
[----:B------:R-:W-:Y:S02]  /*02d0*/  @P1 FMUL R8, R8, 0.25 ;  /* 0x3e80000008081820 */ /* 0x000fe40000400000 */
[----:B------:R-:W-:Y:S02]  /*02e0*/  @!P2 FMUL R9, R9, 16777216 ;  /* 0x4b8000000909a820 */ /* 0x000fe40000400000 */
[----:B------:R-:W-:Y:S01]  /*02f0*/  @!P2 FMUL R8, R8, 16777216 ;  /* 0x4b8000000808a820 */ /* 0x000fe20000400000 */
[----:B0-----:R-:W-:-:S05]  /*0300*/  IMAD.WIDE R2, R0, 0x4, R2 ;  /* 0x0000000400027825 */ /* 0x001fca00078e0202 */
[----:B------:R-:W0:Y:S02]  /*0310*/  MUFU.RCP R8, R8 ;  /* 0x0000000800087308 */ /* 0x000e240000001000 */
[----:B0-----:R-:W-:-:S04]  /*0320*/  FMUL R9, R8, R9 ;  /* 0x0000000908097220 */ /* 0x001fc80000400000 */
[----:B------:R-:W-:-:S04]  /*0330*/  FMUL R6, R7, R9 ;  /* 0x0000000907067220 */ /* 0x000fc80000400000 */
[----:B---3--:R-:W-:-:S05]  /*0340*/  FFMA R6, R6, R18, R19 ;  /* 0x0000001206067223 */ /* 0x008fca0000000013 */
[----:B------:R-:W-:-:S04]  /*0350*/  FSETP.GEU.AND P1, PT, R6, RZ, PT ;  /* 0x000000ff0600720b */ /* 0x000fc80003f2e000 */
[----:B------:R-:W-:-:S05]  /*0360*/  FSEL R9, R6, RZ, P1 ;  /* 0x000000ff06097208 */ /* 0x000fca0000800000 */
[----:B------:R0:W-:Y:S02]  /*0370*/  @!P0 STG.E desc[UR4][R4.64], R9 ;  /* 0x0000000904008986 */ /* 0x0001e4000c101904 */
[----:B0-----:R-:W-:Y:S05]  /*0380*/  @P0 EXIT ;  /* 0x000000000000094d */ /* 0x001fea0003800000 */
[----:B------:R-:W-:Y:S01]  /*0390*/  STG.E desc[UR4][R2.64], R7 ;  /* 0x0000000702007986 */ /* 0x000fe2000c101904 */
[----:B------:R-:W-:Y:S05]  /*03a0*/  EXIT ;  /* 0x000000000000794d */ /* 0x000fea0003800000 */
.L_x_0:
[----:B------:R-:W-:-:S00]  /*03b0*/  BRA `(.L_x_0) ;  /* 0xfffffffc00fc7947 */ /* 0x000fc0000383ffff */
[----:B------:R-:W-:-:S00]  /*03c0*/  NOP ;  /* 0x0000000000007918 */ /* 0x000fc00000000000 */
        /* <DEDUP_REMOVED lines=11> */
.L_x_1:


//--------------------- .nv.global.init           --------------------------
	.section	.nv.global.init,"aw",@progbits
.nv.global.init:
	.type		_$_str,@object
	.size		_$_str,(_$_str_$_2 - _$_str)
_$_str:
        /*0000*/ 	.byte	0x5f, 0x5f, 0x43, 0x55, 0x44, 0x41, 0x5f, 0x46, 0x54, 0x5a, 0x00
	.type		_$_str_$_2,@object
	.size		_$_str_$_2,(.L_1 - _$_str_$_2)
_$_str_$_2:
        /*000b*/ 	.byte	0x5f, 0x5f, 0x43, 0x55, 0x44, 0x41, 0x5f, 0x50, 0x52, 0x45, 0x43, 0x5f, 0x53, 0x51, 0x52, 0x54
        /*001b*/ 	.byte	0x00
.L_1:


//--------------------- .nv.constant0.triton_poi_fused__native_batch_norm_legit_no_training_add_native_batch_norm_backward_relu_6 --------------------------
	.section	.nv.constant0.triton_poi_fused__native_batch_norm_legit_no_training_add_native_batch_norm_backward_relu_6,"a",@progbits
	.sectionflags	@""
	.align	4
.nv.constant0.triton_poi_fused__native_batch_norm_legit_no_training_add_native_batch_norm_backward_relu_6:
	.zero		596
